//
// Generated by NVIDIA NVVM Compiler
//
// Compiler Build ID: CL-36424714
// Cuda compilation tools, release 13.0, V13.0.88
// Based on NVVM 20.0.0
//

.version 9.0
.target sm_100
.address_size 64

	// .globl	saxpy

.visible .entry saxpy(
	.param .u64 .ptr .align 1 saxpy_param_0,
	.param .f32 saxpy_param_1,
	.param .u64 .ptr .align 1 saxpy_param_2,
	.param .u64 .ptr .align 1 saxpy_param_3
)
{
	.reg .b32 	%r<5>;
	.reg .b32 	%f<5>;
	.reg .b64 	%rd<11>;

	ld.param.u64 	%rd1, [saxpy_param_0];
	ld.param.f32 	%f1, [saxpy_param_1];
	ld.param.u64 	%rd2, [saxpy_param_2];
	ld.param.u64 	%rd3, [saxpy_param_3];
	cvta.to.global.u64 	%rd4, %rd1;
	cvta.to.global.u64 	%rd5, %rd3;
	cvta.to.global.u64 	%rd6, %rd2;
	mov.u32 	%r1, %ctaid.x;
	mov.u32 	%r2, %ntid.x;
	mov.u32 	%r3, %tid.x;
	mad.lo.s32 	%r4, %r1, %r2, %r3;
	mul.wide.u32 	%rd7, %r4, 4;
	add.s64 	%rd8, %rd6, %rd7;
	ld.global.f32 	%f2, [%rd8];
	add.s64 	%rd9, %rd5, %rd7;
	ld.global.f32 	%f3, [%rd9];
	fma.rn.f32 	%f4, %f1, %f2, %f3;
	add.s64 	%rd10, %rd4, %rd7;
	st.global.f32 	[%rd10], %f4;
	ret;

}
	// .globl	saxpy_mr
.visible .entry saxpy_mr(
	.param .u64 .ptr .align 1 saxpy_mr_param_0,
	.param .f32 saxpy_mr_param_1,
	.param .u64 .ptr .align 1 saxpy_mr_param_2,
	.param .u64 .ptr .align 1 saxpy_mr_param_3,
	.param .u64 saxpy_mr_param_4
)
{
	.reg .b32 	%r<5>;
	.reg .b32 	%f<5>;
	.reg .b64 	%rd<14>;

	ld.param.u64 	%rd1, [saxpy_mr_param_0];
	ld.param.f32 	%f1, [saxpy_mr_param_1];
	ld.param.u64 	%rd2, [saxpy_mr_param_2];
	ld.param.u64 	%rd3, [saxpy_mr_param_3];
	ld.param.u64 	%rd4, [saxpy_mr_param_4];
	cvta.to.global.u64 	%rd5, %rd1;
	cvta.to.global.u64 	%rd6, %rd3;
	cvta.to.global.u64 	%rd7, %rd2;
	mov.u32 	%r1, %ctaid.x;
	mov.u32 	%r2, %ntid.x;
	mov.u32 	%r3, %tid.x;
	mad.lo.s32 	%r4, %r1, %r2, %r3;
	cvt.u64.u32 	%rd8, %r4;
	add.s64 	%rd9, %rd4, %rd8;
	shl.b64 	%rd10, %rd9, 2;
	add.s64 	%rd11, %rd7, %rd10;
	ld.global.f32 	%f2, [%rd11];
	add.s64 	%rd12, %rd6, %rd10;
	ld.global.f32 	%f3, [%rd12];
	fma.rn.f32 	%f4, %f1, %f2, %f3;
	add.s64 	%rd13, %rd5, %rd10;
	st.global.f32 	[%rd13], %f4;
	ret;

}
	// .globl	saxpy_with_offsets
.visible .entry saxpy_with_offsets(
	.param .u64 .ptr .align 1 saxpy_with_offsets_param_0,
	.param .f32 saxpy_with_offsets_param_1,
	.param .u64 .ptr .align 1 saxpy_with_offsets_param_2,
	.param .u64 .ptr .align 1 saxpy_with_offsets_param_3,
	.param .u64 saxpy_with_offsets_param_4,
	.param .u64 saxpy_with_offsets_param_5,
	.param .u64 saxpy_with_offsets_param_6
)
{
	.reg .b32 	%r<4>;
	.reg .b32 	%f<5>;
	.reg .b64 	%rd<17>;

	ld.param.u64 	%rd1, [saxpy_with_offsets_param_0];
	ld.param.f32 	%f1, [saxpy_with_offsets_param_1];
	ld.param.u64 	%rd2, [saxpy_with_offsets_param_2];
	ld.param.u64 	%rd3, [saxpy_with_offsets_param_3];
	ld.param.u64 	%rd4, [saxpy_with_offsets_param_4];
	cvta.to.global.u64 	%rd5, %rd1;
	cvta.to.global.u64 	%rd6, %rd3;
	cvta.to.global.u64 	%rd7, %rd2;
	mov.u32 	%r1, %ctaid.x;
	cvt.u64.u32 	%rd8, %r1;
	add.s64 	%rd9, %rd4, %rd8;
	mov.u32 	%r2, %ntid.x;
	cvt.u64.u32 	%rd10, %r2;
	mov.u32 	%r3, %tid.x;
	cvt.u64.u32 	%rd11, %r3;
	mad.lo.s64 	%rd12, %rd9, %rd10, %rd11;
	shl.b64 	%rd13, %rd12, 2;
	add.s64 	%rd14, %rd7, %rd13;
	ld.global.f32 	%f2, [%rd14];
	add.s64 	%rd15, %rd6, %rd13;
	ld.global.f32 	%f3, [%rd15];
	fma.rn.f32 	%f4, %f1, %f2, %f3;
	add.s64 	%rd16, %rd5, %rd13;
	st.global.f32 	[%rd16], %f4;
	ret;

}


// ===== COMPILED SASS (sm_100) =====

	.target	sm_100

	.elftype	@"ET_EXEC"


//--------------------- .note.nv.tkinfo           --------------------------
	.section	.note.nv.tkinfo,"",@"SHT_NOTE"
	.sectionflags	@"SHF_NOTE_NV_TKINFO"
	.tkinfo
        /*0018*/ 	.word	0x00000002
        /*0030*/ 	.string	""
        /*0030*/ 	.string	"ptxas"
        /*0030*/ 	.string	"Cuda compilation tools, release 13.0, V13.0.88"
        /*0030*/ 	.string	"Build cuda_13.0.r13.0/compiler.36424714_0"
        /*0030*/ 	.string	"-arch sm_100 -m 64 "



//--------------------- .note.nv.cuinfo           --------------------------
	.section	.note.nv.cuinfo,"",@"SHT_NOTE"
	.sectionflags	@"SHF_NOTE_NV_CUINFO"
        /*0018*/ 	.short	0x0002
        /*001a*/ 	.short	0x0064
        /*001c*/ 	.short	0x0082
	.zero		2


//--------------------- .nv.info                  --------------------------
	.section	.nv.info,"",@"SHT_CUDA_INFO"
	.align	4


	//----- nvinfo : EIATTR_REGCOUNT
	.align		4
        /*0000*/ 	.byte	0x04, 0x2f
        /*0002*/ 	.short	(.L_1 - .L_0)
	.align		4
.L_0:
        /*0004*/ 	.word	index@(saxpy)
        /*0008*/ 	.word	0x0000000c


	//----- nvinfo : EIATTR_FRAME_SIZE
	.align		4
.L_1:
        /*000c*/ 	.byte	0x04, 0x11
        /*000e*/ 	.short	(.L_3 - .L_2)
	.align		4
.L_2:
        /*0010*/ 	.word	index@(saxpy)
        /*0014*/ 	.word	0x00000000


	//----- nvinfo : EIATTR_REGCOUNT
	.align		4
.L_3:
        /*0018*/ 	.byte	0x04, 0x2f
        /*001a*/ 	.short	(.L_5 - .L_4)
	.align		4
.L_4:
        /*001c*/ 	.word	index@(saxpy_mr)
        /*0020*/ 	.word	0x0000000c


	//----- nvinfo : EIATTR_FRAME_SIZE
	.align		4
.L_5:
        /*0024*/ 	.byte	0x04, 0x11
        /*0026*/ 	.short	(.L_7 - .L_6)
	.align		4
.L_6:
        /*0028*/ 	.word	index@(saxpy_mr)
        /*002c*/ 	.word	0x00000000


	//----- nvinfo : EIATTR_REGCOUNT
	.align		4
.L_7:
        /*0030*/ 	.byte	0x04, 0x2f
        /*0032*/ 	.short	(.L_9 - .L_8)
	.align		4
.L_8:
        /*0034*/ 	.word	index@(saxpy_with_offsets)
        /*0038*/ 	.word	0x0000000c


	//----- nvinfo : EIATTR_FRAME_SIZE
	.align		4
.L_9:
        /*003c*/ 	.byte	0x04, 0x11
        /*003e*/ 	.short	(.L_11 - .L_10)
	.align		4
.L_10:
        /*0040*/ 	.word	index@(saxpy_with_offsets)
        /*0044*/ 	.word	0x00000000


	//----- nvinfo : EIATTR_MIN_STACK_SIZE
	.align		4
.L_11:
        /*0048*/ 	.byte	0x04, 0x12
        /*004a*/ 	.short	(.L_13 - .L_12)
	.align		4
.L_12:
        /*004c*/ 	.word	index@(saxpy_with_offsets)
        /*0050*/ 	.word	0x00000000


	//----- nvinfo : EIATTR_MIN_STACK_SIZE
	.align		4
.L_13:
        /*0054*/ 	.byte	0x04, 0x12
        /*0056*/ 	.short	(.L_15 - .L_14)
	.align		4
.L_14:
        /*0058*/ 	.word	index@(saxpy_mr)
        /*005c*/ 	.word	0x00000000


	//----- nvinfo : EIATTR_MIN_STACK_SIZE
	.align		4
.L_15:
        /*0060*/ 	.byte	0x04, 0x12
        /*0062*/ 	.short	(.L_17 - .L_16)
	.align		4
.L_16:
        /*0064*/ 	.word	index@(saxpy)
        /*0068*/ 	.word	0x00000000
.L_17:


//--------------------- .nv.compat                --------------------------
	.section	.nv.compat,"",@"SHT_CUDA_COMPAT_INFO"
	.align	4
        /*0000*/ 	.byte	0x02, 0x09, 0x00, 0x00, 0x02, 0x02, 0x01, 0x00, 0x02, 0x05, 0x05, 0x00, 0x03, 0x07, 0x01, 0x01
        /*0010*/ 	.byte	0x02, 0x03, 0x00, 0x00, 0x02, 0x06, 0x01, 0x00, 0x04, 0x0b, 0x08, 0x00, 0x09, 0x00, 0x00, 0x00
        /*0020*/ 	.byte	0x00, 0x00, 0x00, 0x00


//--------------------- .nv.info.saxpy_with_offsets --------------------------
	.section	.nv.info.saxpy_with_offsets,"",@"SHT_CUDA_INFO"
	.sectionflags	@""
	.align	4


	//----- nvinfo : EIATTR_CUDA_API_VERSION
	.align		4
        /*0000*/ 	.byte	0x04, 0x37
        /*0002*/ 	.short	(.L_19 - .L_18)
.L_18:
        /*0004*/ 	.word	0x00000082


	//----- nvinfo : EIATTR_KPARAM_INFO
	.align		4
.L_19:
        /*0008*/ 	.byte	0x04, 0x17
        /*000a*/ 	.short	(.L_21 - .L_20)
.L_20:
        /*000c*/ 	.word	0x00000000
        /*0010*/ 	.short	0x0006
        /*0012*/ 	.short	0x0030
        /*0014*/ 	.byte	0x00, 0xf0, 0x21, 0x00


	//----- nvinfo : EIATTR_KPARAM_INFO
	.align		4
.L_21:
        /*0018*/ 	.byte	0x04, 0x17
        /*001a*/ 	.short	(.L_23 - .L_22)
.L_22:
        /*001c*/ 	.word	0x00000000
        /*0020*/ 	.short	0x0005
        /*0022*/ 	.short	0x0028
        /*0024*/ 	.byte	0x00, 0xf0, 0x21, 0x00


	//----- nvinfo : EIATTR_KPARAM_INFO
	.align		4
.L_23:
        /*0028*/ 	.byte	0x04, 0x17
        /*002a*/ 	.short	(.L_25 - .L_24)
.L_24:
        /*002c*/ 	.word	0x00000000
        /*0030*/ 	.short	0x0004
        /*0032*/ 	.short	0x0020
        /*0034*/ 	.byte	0x00, 0xf0, 0x21, 0x00


	//----- nvinfo : EIATTR_KPARAM_INFO
	.align		4
.L_25:
        /*0038*/ 	.byte	0x04, 0x17
        /*003a*/ 	.short	(.L_27 - .L_26)
.L_26:
        /*003c*/ 	.word	0x00000000
        /*0040*/ 	.short	0x0003
        /*0042*/ 	.short	0x0018
        /*0044*/ 	.byte	0x00, 0xf5, 0x21, 0x00


	//----- nvinfo : EIATTR_KPARAM_INFO
	.align		4
.L_27:
        /*0048*/ 	.byte	0x04, 0x17
        /*004a*/ 	.short	(.L_29 - .L_28)
.L_28:
        /*004c*/ 	.word	0x00000000
        /*0050*/ 	.short	0x0002
        /*0052*/ 	.short	0x0010
        /*0054*/ 	.byte	0x00, 0xf5, 0x21, 0x00


	//----- nvinfo : EIATTR_KPARAM_INFO
	.align		4
.L_29:
        /*0058*/ 	.byte	0x04, 0x17
        /*005a*/ 	.short	(.L_31 - .L_30)
.L_30:
        /*005c*/ 	.word	0x00000000
        /*0060*/ 	.short	0x0001
        /*0062*/ 	.short	0x0008
        /*0064*/ 	.byte	0x00, 0xf0, 0x11, 0x00


	//----- nvinfo : EIATTR_KPARAM_INFO
	.align		4
.L_31:
        /*0068*/ 	.byte	0x04, 0x17
        /*006a*/ 	.short	(.L_33 - .L_32)
.L_32:
        /*006c*/ 	.word	0x00000000
        /*0070*/ 	.short	0x0000
        /*0072*/ 	.short	0x0000
        /*0074*/ 	.byte	0x00, 0xf5, 0x21, 0x00


	//----- nvinfo : EIATTR_SPARSE_MMA_MASK
	.align		4
.L_33:
        /*0078*/ 	.byte	0x03, 0x50
        /*007a*/ 	.short	0x0000


	//----- nvinfo : EIATTR_MAXREG_COUNT
	.align		4
        /*007c*/ 	.byte	0x03, 0x1b
        /*007e*/ 	.short	0x00ff


	//----- nvinfo : EIATTR_MERCURY_ISA_VERSION
	.align		4
        /*0080*/ 	.byte	0x03, 0x5f
        /*0082*/ 	.short	0x0101


	//----- nvinfo : EIATTR_VRC_CTA_INIT_COUNT
	.align		4
        /*0084*/ 	.byte	0x02, 0x4a
	.zero		1
	.zero		1


	//----- nvinfo : EIATTR_EXIT_INSTR_OFFSETS
	.align		4
        /*0088*/ 	.byte	0x04, 0x1c
        /*008a*/ 	.short	(.L_35 - .L_34)


	//   ....[0]....
.L_34:
        /*008c*/ 	.word	0x000001b0


	//----- nvinfo : EIATTR_CBANK_PARAM_SIZE
	.align		4
.L_35:
        /*0090*/ 	.byte	0x03, 0x19
        /*0092*/ 	.short	0x0038


	//----- nvinfo : EIATTR_PARAM_CBANK
	.align		4
        /*0094*/ 	.byte	0x04, 0x0a
        /*0096*/ 	.short	(.L_37 - .L_36)
	.align		4
.L_36:
        /*0098*/ 	.word	index@(.nv.constant0.saxpy_with_offsets)
        /*009c*/ 	.short	0x0380
        /*009e*/ 	.short	0x0038


	//----- nvinfo : EIATTR_SW_WAR
	.align		4
.L_37:
        /*00a0*/ 	.byte	0x04, 0x36
        /*00a2*/ 	.short	(.L_39 - .L_38)
.L_38:
        /*00a4*/ 	.word	0x00000008
.L_39:


//--------------------- .nv.info.saxpy_mr         --------------------------
	.section	.nv.info.saxpy_mr,"",@"SHT_CUDA_INFO"
	.sectionflags	@""
	.align	4


	//----- nvinfo : EIATTR_CUDA_API_VERSION
	.align		4
        /*0000*/ 	.byte	0x04, 0x37
        /*0002*/ 	.short	(.L_41 - .L_40)
.L_40:
        /*0004*/ 	.word	0x00000082


	//----- nvinfo : EIATTR_KPARAM_INFO
	.align		4
.L_41:
        /*0008*/ 	.byte	0x04, 0x17
        /*000a*/ 	.short	(.L_43 - .L_42)
.L_42:
        /*000c*/ 	.word	0x00000000
        /*0010*/ 	.short	0x0004
        /*0012*/ 	.short	0x0020
        /*0014*/ 	.byte	0x00, 0xf0, 0x21, 0x00


	//----- nvinfo : EIATTR_KPARAM_INFO
	.align		4
.L_43:
        /*0018*/ 	.byte	0x04, 0x17
        /*001a*/ 	.short	(.L_45 - .L_44)
.L_44:
        /*001c*/ 	.word	0x00000000
        /*0020*/ 	.short	0x0003
        /*0022*/ 	.short	0x0018
        /*0024*/ 	.byte	0x00, 0xf5, 0x21, 0x00


	//----- nvinfo : EIATTR_KPARAM_INFO
	.align		4
.L_45:
        /*0028*/ 	.byte	0x04, 0x17
        /*002a*/ 	.short	(.L_47 - .L_46)
.L_46:
        /*002c*/ 	.word	0x00000000
        /*0030*/ 	.short	0x0002
        /*0032*/ 	.short	0x0010
        /*0034*/ 	.byte	0x00, 0xf5, 0x21, 0x00


	//----- nvinfo : EIATTR_KPARAM_INFO
	.align		4
.L_47:
        /*0038*/ 	.byte	0x04, 0x17
        /*003a*/ 	.short	(.L_49 - .L_48)
.L_48:
        /*003c*/ 	.word	0x00000000
        /*0040*/ 	.short	0x0001
        /*0042*/ 	.short	0x0008
        /*0044*/ 	.byte	0x00, 0xf0, 0x11, 0x00


	//----- nvinfo : EIATTR_KPARAM_INFO
	.align		4
.L_49:
        /*0048*/ 	.byte	0x04, 0x17
        /*004a*/ 	.short	(.L_51 - .L_50)
.L_50:
        /*004c*/ 	.word	0x00000000
        /*0050*/ 	.short	0x0000
        /*0052*/ 	.short	0x0000
        /*0054*/ 	.byte	0x00, 0xf5, 0x21, 0x00


	//----- nvinfo : EIATTR_SPARSE_MMA_MASK
	.align		4
.L_51:
        /*0058*/ 	.byte	0x03, 0x50
        /*005a*/ 	.short	0x0000


	//----- nvinfo : EIATTR_MAXREG_COUNT
	.align		4
        /*005c*/ 	.byte	0x03, 0x1b
        /*005e*/ 	.short	0x00ff


	//----- nvinfo : EIATTR_MERCURY_ISA_VERSION
	.align		4
        /*0060*/ 	.byte	0x03, 0x5f
        /*0062*/ 	.short	0x0101


	//----- nvinfo : EIATTR_VRC_CTA_INIT_COUNT
	.align		4
        /*0064*/ 	.byte	0x02, 0x4a
	.zero		1
	.zero		1


	//----- nvinfo : EIATTR_EXIT_INSTR_OFFSETS
	.align		4
        /*0068*/ 	.byte	0x04, 0x1c
        /*006a*/ 	.short	(.L_53 - .L_52)


	//   ....[0]....
.L_52:
        /*006c*/ 	.word	0x00000180


	//----- nvinfo : EIATTR_CBANK_PARAM_SIZE
	.align		4
.L_53:
        /*0070*/ 	.byte	0x03, 0x19
        /*0072*/ 	.short	0x0028


	//----- nvinfo : EIATTR_PARAM_CBANK
	.align		4
        /*0074*/ 	.byte	0x04, 0x0a
        /*0076*/ 	.short	(.L_55 - .L_54)
	.align		4
.L_54:
        /*0078*/ 	.word	index@(.nv.constant0.saxpy_mr)
        /*007c*/ 	.short	0x0380
        /*007e*/ 	.short	0x0028


	//----- nvinfo : EIATTR_SW_WAR
	.align		4
.L_55:
        /*0080*/ 	.byte	0x04, 0x36
        /*0082*/ 	.short	(.L_57 - .L_56)
.L_56:
        /*0084*/ 	.word	0x00000008
.L_57:


//--------------------- .nv.info.saxpy            --------------------------
	.section	.nv.info.saxpy,"",@"SHT_CUDA_INFO"
	.sectionflags	@""
	.align	4


	//----- nvinfo : EIATTR_CUDA_API_VERSION
	.align		4
        /*0000*/ 	.byte	0x04, 0x37
        /*0002*/ 	.short	(.L_59 - .L_58)
.L_58:
        /*0004*/ 	.word	0x00000082


	//----- nvinfo : EIATTR_KPARAM_INFO
	.align		4
.L_59:
        /*0008*/ 	.byte	0x04, 0x17
        /*000a*/ 	.short	(.L_61 - .L_60)
.L_60:
        /*000c*/ 	.word	0x00000000
        /*0010*/ 	.short	0x0003
        /*0012*/ 	.short	0x0018
        /*0014*/ 	.byte	0x00, 0xf5, 0x21, 0x00


	//----- nvinfo : EIATTR_KPARAM_INFO
	.align		4
.L_61:
        /*0018*/ 	.byte	0x04, 0x17
        /*001a*/ 	.short	(.L_63 - .L_62)
.L_62:
        /*001c*/ 	.word	0x00000000
        /*0020*/ 	.short	0x0002
        /*0022*/ 	.short	0x0010
        /*0024*/ 	.byte	0x00, 0xf5, 0x21, 0x00


	//----- nvinfo : EIATTR_KPARAM_INFO
	.align		4
.L_63:
        /*0028*/ 	.byte	0x04, 0x17
        /*002a*/ 	.short	(.L_65 - .L_64)
.L_64:
        /*002c*/ 	.word	0x00000000
        /*0030*/ 	.short	0x0001
        /*0032*/ 	.short	0x0008
        /*0034*/ 	.byte	0x00, 0xf0, 0x11, 0x00


	//----- nvinfo : EIATTR_KPARAM_INFO
	.align		4
.L_65:
        /*0038*/ 	.byte	0x04, 0x17
        /*003a*/ 	.short	(.L_67 - .L_66)
.L_66:
        /*003c*/ 	.word	0x00000000
        /*0040*/ 	.short	0x0000
        /*0042*/ 	.short	0x0000
        /*0044*/ 	.byte	0x00, 0xf5, 0x21, 0x00


	//----- nvinfo : EIATTR_SPARSE_MMA_MASK
	.align		4
.L_67:
        /*0048*/ 	.byte	0x03, 0x50
        /*004a*/ 	.short	0x0000


	//----- nvinfo : EIATTR_MAXREG_COUNT
	.align		4
        /*004c*/ 	.byte	0x03, 0x1b
        /*004e*/ 	.short	0x00ff


	//----- nvinfo : EIATTR_MERCURY_ISA_VERSION
	.align		4
        /*0050*/ 	.byte	0x03, 0x5f
        /*0052*/ 	.short	0x0101


	//----- nvinfo : EIATTR_VRC_CTA_INIT_COUNT
	.align		4
        /*0054*/ 	.byte	0x02, 0x4a
	.zero		1
	.zero		1


	//----- nvinfo : EIATTR_EXIT_INSTR_OFFSETS
	.align		4
        /*0058*/ 	.byte	0x04, 0x1c
        /*005a*/ 	.short	(.L_69 - .L_68)


	//   ....[0]....
.L_68:
        /*005c*/ 	.word	0x00000110


	//----- nvinfo : EIATTR_CBANK_PARAM_SIZE
	.align		4
.L_69:
        /*0060*/ 	.byte	0x03, 0x19
        /*0062*/ 	.short	0x0020


	//----- nvinfo : EIATTR_PARAM_CBANK
	.align		4
        /*0064*/ 	.byte	0x04, 0x0a
        /*0066*/ 	.short	(.L_71 - .L_70)
	.align		4
.L_70:
        /*0068*/ 	.word	index@(.nv.constant0.saxpy)
        /*006c*/ 	.short	0x0380
        /*006e*/ 	.short	0x0020


	//----- nvinfo : EIATTR_SW_WAR
	.align		4
.L_71:
        /*0070*/ 	.byte	0x04, 0x36
        /*0072*/ 	.short	(.L_73 - .L_72)
.L_72:
        /*0074*/ 	.word	0x00000008
.L_73:


//--------------------- .nv.callgraph             --------------------------
	.section	.nv.callgraph,"",@"SHT_CUDA_CALLGRAPH"
	.align	4
	.sectionentsize	8
	.align		4
        /*0000*/ 	.word	0x00000000
	.align		4
        /*0004*/ 	.word	0xffffffff
	.align		4
        /*0008*/ 	.word	0x00000000
	.align		4
        /*000c*/ 	.word	0xfffffffe
	.align		4
        /*0010*/ 	.word	0x00000000
	.align		4
        /*0014*/ 	.word	0xfffffffd
	.align		4
        /*0018*/ 	.word	0x00000000
	.align		4
        /*001c*/ 	.word	0xfffffffc


//--------------------- .text.saxpy_with_offsets  --------------------------
	.section	.text.saxpy_with_offsets,"ax",@progbits
	.align	128
        .global         saxpy_with_offsets
        .type           saxpy_with_offsets,@function
        .size           saxpy_with_offsets,(.L_x_3 - saxpy_with_offsets)
        .other          saxpy_with_offsets,@"STO_CUDA_ENTRY STV_DEFAULT"
saxpy_with_offsets:
.text.saxpy_with_offsets:
[----:B------:R-:W-:Y:S08]  /*0000*/  LDC R1, c[0x0][0x37c] ;  /* 0x0000df00ff017b82 */ /* 0x000ff00000000800 */
[----:B------:R-:W0:Y:S01]  /*0010*/  S2UR UR4, SR_CTAID.X ;  /* 0x00000000000479c3 */ /* 0x000e220000002500 */
[----:B------:R-:W1:Y:S01]  /*0020*/  S2R R2, SR_TID.X ;  /* 0x0000000000027919 */ /* 0x000e620000002100 */
[----:B------:R-:W0:Y:S01]  /*0030*/  LDCU.64 UR6, c[0x0][0x3a0] ;  /* 0x00007400ff0677ac */ /* 0x000e220008000a00 */
[----:B------:R-:W-:Y:S01]  /*0040*/  IMAD.MOV.U32 R3, RZ, RZ, RZ ;  /* 0x000000ffff037224 */ /* 0x000fe200078e00ff */
[----:B------:R-:W2:Y:S04]  /*0050*/  LDCU.128 UR8, c[0x0][0x390] ;  /* 0x00007200ff0877ac */ /* 0x000ea80008000c00 */
[----:B------:R-:W1:Y:S01]  /*0060*/  LDC R5, c[0x0][0x360] ;  /* 0x0000d800ff057b82 */ /* 0x000e620000000800 */
[----:B0-----:R-:W-:Y:S01]  /*0070*/  UIADD3 UR4, UP0, UPT, UR4, UR6, URZ ;  /* 0x0000000604047290 */ /* 0x001fe2000ff1e0ff */
[----:B------:R-:W0:Y:S03]  /*0080*/  LDCU UR6, c[0x0][0x388] ;  /* 0x00007100ff0677ac */ /* 0x000e260008000800 */
[----:B------:R-:W-:-:S02]  /*0090*/  UIADD3.X UR5, UPT, UPT, URZ, UR7, URZ, UP0, !UPT ;  /* 0x00000007ff057290 */ /* 0x000fc400087fe4ff */
[----:B-1----:R-:W-:-:S04]  /*00a0*/  IMAD.WIDE.U32 R2, R5, UR4, R2 ;  /* 0x0000000405027c25 */ /* 0x002fc8000f8e0002 */
[----:B------:R-:W-:Y:S02]  /*00b0*/  IMAD R5, R5, UR5, RZ ;  /* 0x0000000505057c24 */ /* 0x000fe4000f8e02ff */
[----:B------:R-:W-:-:S03]  /*00c0*/  IMAD.SHL.U32 R6, R2, 0x4, RZ ;  /* 0x0000000402067824 */ /* 0x000fc600078e00ff */
[----:B------:R-:W1:Y:S01]  /*00d0*/  LDCU.64 UR4, c[0x0][0x358] ;  /* 0x00006b00ff0477ac */ /* 0x000e620008000a00 */
[----:B------:R-:W-:Y:S01]  /*00e0*/  IMAD.IADD R3, R3, 0x1, R5 ;  /* 0x0000000103037824 */ /* 0x000fe200078e0205 */
[----:B--2---:R-:W-:-:S04]  /*00f0*/  IADD3 R4, P0, PT, R6, UR8, RZ ;  /* 0x0000000806047c10 */ /* 0x004fc8000ff1e0ff */
[----:B------:R-:W-:Y:S02]  /*0100*/  SHF.L.U64.HI R0, R2, 0x2, R3 ;  /* 0x0000000202007819 */ /* 0x000fe40000010203 */
[----:B------:R-:W-:Y:S02]  /*0110*/  IADD3 R2, P1, PT, R6, UR10, RZ ;  /* 0x0000000a06027c10 */ /* 0x000fe4000ff3e0ff */
[C---:B------:R-:W-:Y:S01]  /*0120*/  IADD3.X R5, PT, PT, R0.reuse, UR9, RZ, P0, !PT ;  /* 0x0000000900057c10 */ /* 0x040fe200087fe4ff */
[----:B------:R-:W2:Y:S01]  /*0130*/  LDCU.64 UR8, c[0x0][0x380] ;  /* 0x00007000ff0877ac */ /* 0x000ea20008000a00 */
[----:B------:R-:W-:-:S03]  /*0140*/  IADD3.X R3, PT, PT, R0, UR11, RZ, P1, !PT ;  /* 0x0000000b00037c10 */ /* 0x000fc60008ffe4ff */
[----:B-1----:R-:W0:Y:S04]  /*0150*/  LDG.E R4, desc[UR4][R4.64] ;  /* 0x0000000404047981 */ /* 0x002e28000c1e1900 */
[----:B------:R-:W0:Y:S01]  /*0160*/  LDG.E R3, desc[UR4][R2.64] ;  /* 0x0000000402037981 */ /* 0x000e22000c1e1900 */
[----:B--2---:R-:W-:-:S04]  /*0170*/  IADD3 R6, P0, PT, R6, UR8, RZ ;  /* 0x0000000806067c10 */ /* 0x004fc8000ff1e0ff */
[----:B------:R-:W-:Y:S01]  /*0180*/  IADD3.X R7, PT, PT, R0, UR9, RZ, P0, !PT ;  /* 0x0000000900077c10 */ /* 0x000fe200087fe4ff */
[----:B0-----:R-:W-:-:S05]  /*0190*/  FFMA R9, R4, UR6, R3 ;  /* 0x0000000604097c23 */ /* 0x001fca0008000003 */
[----:B------:R-:W-:Y:S01]  /*01a0*/  STG.E desc[UR4][R6.64], R9 ;  /* 0x0000000906007986 */ /* 0x000fe2000c101904 */
[----:B------:R-:W-:Y:S05]  /*01b0*/  EXIT ;  /* 0x000000000000794d */ /* 0x000fea0003800000 */
.L_x_0:
[----:B------:R-:W-:-:S00]  /*01c0*/  BRA `(.L_x_0) ;  /* 0xfffffffc00fc7947 */ /* 0x000fc0000383ffff */
[----:B------:R-:W-:-:S00]  /*01d0*/  NOP ;  /* 0x0000000000007918 */ /* 0x000fc00000000000 */
        /* <DEDUP_REMOVED lines=10> */
.L_x_3:


//--------------------- .text.saxpy_mr            --------------------------
	.section	.text.saxpy_mr,"ax",@progbits
	.align	128
        .global         saxpy_mr
        .type           saxpy_mr,@function
        .size           saxpy_mr,(.L_x_4 - saxpy_mr)
        .other          saxpy_mr,@"STO_CUDA_ENTRY STV_DEFAULT"
saxpy_mr:
.text.saxpy_mr:
[----:B------:R-:W-:Y:S01]  /*0000*/  LDC R1, c[0x0][0x37c] ;  /* 0x0000df00ff017b82 */ /* 0x000fe20000000800 */
[----:B------:R-:W0:Y:S07]  /*0010*/  S2R R3, SR_TID.X ;  /* 0x0000000000037919 */ /* 0x000e2e0000002100 */
[----:B------:R-:W0:Y:S01]  /*0020*/  S2UR UR4, SR_CTAID.X ;  /* 0x00000000000479c3 */ /* 0x000e220000002500 */
[----:B------:R-:W1:Y:S01]  /*0030*/  LDCU.64 UR6, c[0x0][0x3a0] ;  /* 0x00007400ff0677ac */ /* 0x000e620008000a00 */
[----:B------:R-:W2:Y:S06]  /*0040*/  LDCU.128 UR8, c[0x0][0x390] ;  /* 0x00007200ff0877ac */ /* 0x000eac0008000c00 */
[----:B------:R-:W0:Y:S02]  /*0050*/  LDC R0, c[0x0][0x360] ;  /* 0x0000d800ff007b82 */ /* 0x000e240000000800 */
[----:B0-----:R-:W-:Y:S01]  /*0060*/  IMAD R0, R0, UR4, R3 ;  /* 0x0000000400007c24 */ /* 0x001fe2000f8e0203 */
[----:B------:R-:W0:Y:S04]  /*0070*/  LDCU.64 UR4, c[0x0][0x358] ;  /* 0x00006b00ff0477ac */ /* 0x000e280008000a00 */
[----:B-1----:R-:W-:Y:S01]  /*0080*/  IADD3 R0, P0, PT, R0, UR6, RZ ;  /* 0x0000000600007c10 */ /* 0x002fe2000ff1e0ff */
[----:B------:R-:W1:Y:S04]  /*0090*/  LDCU UR6, c[0x0][0x388] ;  /* 0x00007100ff0677ac */ /* 0x000e680008000800 */
[----:B------:R-:W-:-:S02]  /*00a0*/  IMAD.X R3, RZ, RZ, UR7, P0 ;  /* 0x00000007ff037e24 */ /* 0x000fc400080e06ff */
[----:B------:R-:W-:-:S03]  /*00b0*/  IMAD.SHL.U32 R6, R0, 0x4, RZ ;  /* 0x0000000400067824 */ /* 0x000fc600078e00ff */
[----:B------:R-:W-:Y:S02]  /*00c0*/  SHF.L.U64.HI R0, R0, 0x2, R3 ;  /* 0x0000000200007819 */ /* 0x000fe40000010203 */
[C---:B--2---:R-:W-:Y:S02]  /*00d0*/  IADD3 R4, P1, PT, R6.reuse, UR10, RZ ;  /* 0x0000000a06047c10 */ /* 0x044fe4000ff3e0ff */
[----:B------:R-:W-:Y:S02]  /*00e0*/  IADD3 R2, P0, PT, R6, UR8, RZ ;  /* 0x0000000806027c10 */ /* 0x000fe4000ff1e0ff */
[C---:B------:R-:W-:Y:S02]  /*00f0*/  IADD3.X R5, PT, PT, R0.reuse, UR11, RZ, P1, !PT ;  /* 0x0000000b00057c10 */ /* 0x040fe40008ffe4ff */
[----:B------:R-:W-:Y:S01]  /*0100*/  IADD3.X R3, PT, PT, R0, UR9, RZ, P0, !PT ;  /* 0x0000000900037c10 */ /* 0x000fe200087fe4ff */
[----:B------:R-:W2:Y:S03]  /*0110*/  LDCU.64 UR8, c[0x0][0x380] ;  /* 0x00007000ff0877ac */ /* 0x000ea60008000a00 */
[----:B0-----:R-:W1:Y:S04]  /*0120*/  LDG.E R5, desc[UR4][R4.64] ;  /* 0x0000000404057981 */ /* 0x001e68000c1e1900 */
[----:B------:R-:W1:Y:S01]  /*0130*/  LDG.E R2, desc[UR4][R2.64] ;  /* 0x0000000402027981 */ /* 0x000e62000c1e1900 */
[----:B--2---:R-:W-:-:S04]  /*0140*/  IADD3 R6, P0, PT, R6, UR8, RZ ;  /* 0x0000000806067c10 */ /* 0x004fc8000ff1e0ff */
[----:B------:R-:W-:Y:S01]  /*0150*/  IADD3.X R7, PT, PT, R0, UR9, RZ, P0, !PT ;  /* 0x0000000900077c10 */ /* 0x000fe200087fe4ff */
[----:B-1----:R-:W-:-:S05]  /*0160*/  FFMA R9, R2, UR6, R5 ;  /* 0x0000000602097c23 */ /* 0x002fca0008000005 */
[----:B------:R-:W-:Y:S01]  /*0170*/  STG.E desc[UR4][R6.64], R9 ;  /* 0x0000000906007986 */ /* 0x000fe2000c101904 */
[----:B------:R-:W-:Y:S05]  /*0180*/  EXIT ;  /* 0x000000000000794d */ /* 0x000fea0003800000 */
.L_x_1:
        /* <DEDUP_REMOVED lines=15> */
.L_x_4:


//--------------------- .text.saxpy               --------------------------
	.section	.text.saxpy,"ax",@progbits
	.align	128
        .global         saxpy
        .type           saxpy,@function
        .size           saxpy,(.L_x_5 - saxpy)
        .other          saxpy,@"STO_CUDA_ENTRY STV_DEFAULT"
saxpy:
.text.saxpy:
[----:B------:R-:W-:Y:S01]  /*0000*/  LDC R1, c[0x0][0x37c] ;  /* 0x0000df00ff017b82 */ /* 0x000fe20000000800 */
[----:B------:R-:W0:Y:S07]  /*0010*/  S2R R0, SR_TID.X ;  /* 0x0000000000007919 */ /* 0x000e2e0000002100 */
[----:B------:R-:W0:Y:S01]  /*0020*/  S2UR UR6, SR_CTAID.X ;  /* 0x00000000000679c3 */ /* 0x000e220000002500 */
[----:B------:R-:W1:Y:S07]  /*0030*/  LDCU.64 UR4, c[0x0][0x358] ;  /* 0x00006b00ff0477ac */ /* 0x000e6e0008000a00 */
[----:B------:R-:W0:Y:S08]  /*0040*/  LDC R9, c[0x0][0x360] ;  /* 0x0000d800ff097b82 */ /* 0x000e300000000800 */
[----:B------:R-:W2:Y:S08]  /*0050*/  LDC.64 R2, c[0x0][0x390] ;  /* 0x0000e400ff027b82 */ /* 0x000eb00000000a00 */
[----:B------:R-:W3:Y:S01]  /*0060*/  LDC.64 R4, c[0x0][0x398] ;  /* 0x0000e600ff047b82 */ /* 0x000ee20000000a00 */
[----:B0-----:R-:W-:-:S07]  /*0070*/  IMAD R9, R9, UR6, R0 ;  /* 0x0000000609097c24 */ /* 0x001fce000f8e0200 */
[----:B------:R-:W0:Y:S01]  /*0080*/  LDC.64 R6, c[0x0][0x380] ;  /* 0x0000e000ff067b82 */ /* 0x000e220000000a00 */
[----:B------:R-:W4:Y:S01]  /*0090*/  LDCU UR6, c[0x0][0x388] ;  /* 0x00007100ff0677ac */ /* 0x000f220008000800 */
[----:B--2---:R-:W-:-:S06]  /*00a0*/  IMAD.WIDE.U32 R2, R9, 0x4, R2 ;  /* 0x0000000409027825 */ /* 0x004fcc00078e0002 */
[----:B-1----:R-:W4:Y:S01]  /*00b0*/  LDG.E R2, desc[UR4][R2.64] ;  /* 0x0000000402027981 */ /* 0x002f22000c1e1900 */
[----:B---3--:R-:W-:-:S06]  /*00c0*/  IMAD.WIDE.U32 R4, R9, 0x4, R4 ;  /* 0x0000000409047825 */ /* 0x008fcc00078e0004 */
[----:B------:R-:W4:Y:S01]  /*00d0*/  LDG.E R5, desc[UR4][R4.64] ;  /* 0x0000000404057981 */ /* 0x000f22000c1e1900 */
[----:B0-----:R-:W-:-:S04]  /*00e0*/  IMAD.WIDE.U32 R6, R9, 0x4, R6 ;  /* 0x0000000409067825 */ /* 0x001fc800078e0006 */
[----:B----4-:R-:W-:-:S05]  /*00f0*/  FFMA R9, R2, UR6, R5 ;  /* 0x0000000602097c23 */ /* 0x010fca0008000005 */
[----:B------:R-:W-:Y:S01]  /*0100*/  STG.E desc[UR4][R6.64], R9 ;  /* 0x0000000906007986 */ /* 0x000fe2000c101904 */
[----:B------:R-:W-:Y:S05]  /*0110*/  EXIT ;  /* 0x000000000000794d */ /* 0x000fea0003800000 */
.L_x_2:
        /* <DEDUP_REMOVED lines=14> */
.L_x_5:


//--------------------- .nv.shared.reserved.0     --------------------------
	.section	.nv.shared.reserved.0,"aw",@nobits
	.weak		__nv_reservedSMEM_offset_0_alias
	.size		__nv_reservedSMEM_offset_0_alias, 0, 64
	.other		__nv_reservedSMEM_offset_0_alias,@"STO_CUDA_RESERVED_SHARED STV_DEFAULT"
__nv_reservedSMEM_offset_0_alias:
	.zero		0
	.zero		64


//--------------------- .nv.constant0.saxpy_with_offsets --------------------------
	.section	.nv.constant0.saxpy_with_offsets,"a",@progbits
	.sectionflags	@""
	.align	4
.nv.constant0.saxpy_with_offsets:
	.zero		952


//--------------------- .nv.constant0.saxpy_mr    --------------------------
	.section	.nv.constant0.saxpy_mr,"a",@progbits
	.sectionflags	@""
	.align	4
.nv.constant0.saxpy_mr:
	.zero		936


//--------------------- .nv.constant0.saxpy       --------------------------
	.section	.nv.constant0.saxpy,"a",@progbits
	.sectionflags	@""
	.align	4
.nv.constant0.saxpy:
	.zero		928


//--------------------- SYMBOLS --------------------------

	.type		.nv.reservedSmem.offset0,@object
	.size		.nv.reservedSmem.offset0,0x4
